	.headerflags	@"EF_CUDA_TEXMODE_UNIFIED EF_CUDA_64BIT_ADDRESS EF_CUDA_ACCELERATORS EF_CUDA_SM90 EF_CUDA_VIRTUAL_SM(EF_CUDA_SM90)"
	.elftype	@"ET_EXEC"


//--------------------- .nv.info                  --------------------------
	.section	.nv.info,"",@"SHT_CUDA_INFO"
	.align	4


	//----- nvinfo : EIATTR_REGCOUNT
	.align		4
        /*0000*/ 	.byte	0x04, 0x2f
        /*0002*/ 	.short	(.L_3 - .L_2)
	.align		4
.L_2:
        /*0004*/ 	.word	index@(triton_poi_fused__native_batch_norm_legit_no_training_add_convolution_relu_40)
        /*0008*/ 	.word	0x00000018


	//----- nvinfo : EIATTR_MIN_STACK_SIZE
	.align		4
.L_3:
        /*000c*/ 	.byte	0x04, 0x12
        /*000e*/ 	.short	(.L_5 - .L_4)
	.align		4
.L_4:
        /*0010*/ 	.word	index@(triton_poi_fused__native_batch_norm_legit_no_training_add_convolution_relu_40)
        /*0014*/ 	.word	0x00000000


	//----- nvinfo : EIATTR_FRAME_SIZE
	.align		4
.L_5:
        /*0018*/ 	.byte	0x04, 0x11
        /*001a*/ 	.short	(.L_7 - .L_6)
	.align		4
.L_6:
        /*001c*/ 	.word	index@(triton_poi_fused__native_batch_norm_legit_no_training_add_convolution_relu_40)
        /*0020*/ 	.word	0x00000000


	//----- nvinfo : EIATTR_MIN_STACK_SIZE
	.align		4
.L_7:
        /*0024*/ 	.byte	0x04, 0x12
        /*0026*/ 	.short	(.L_9 - .L_8)
	.align		4
.L_8:
        /*0028*/ 	.word	index@(triton_poi_fused__native_batch_norm_legit_no_training_add_convolution_relu_40)
        /*002c*/ 	.word	0x00000000
.L_9:


//--------------------- .nv.info.triton_poi_fused__native_batch_norm_legit_no_training_add_convolution_relu_40 --------------------------
	.section	.nv.info.triton_poi_fused__native_batch_norm_legit_no_training_add_convolution_relu_40,"",@"SHT_CUDA_INFO"
	.sectionflags	@""
	.align	4


	//----- nvinfo : EIATTR_CUDA_API_VERSION
	.align		4
        /*0000*/ 	.byte	0x04, 0x37
        /*0002*/ 	.short	(.L_11 - .L_10)
.L_10:
        /*0004*/ 	.word	0x0000007c


	//----- nvinfo : EIATTR_KPARAM_INFO
	.align		4
.L_11:
        /*0008*/ 	.byte	0x04, 0x17
        /*000a*/ 	.short	(.L_13 - .L_12)
.L_12:
        /*000c*/ 	.word	0x00000000
        /*0010*/ 	.short	0x0008
        /*0012*/ 	.short	0x0040
        /*0014*/ 	.byte	0x00, 0xf0, 0x11, 0x00


	//----- nvinfo : EIATTR_KPARAM_INFO
	.align		4
.L_13:
        /*0018*/ 	.byte	0x04, 0x17
        /*001a*/ 	.short	(.L_15 - .L_14)
.L_14:
        /*001c*/ 	.word	0x00000000
        /*0020*/ 	.short	0x0007
        /*0022*/ 	.short	0x0038
        /*0024*/ 	.byte	0x00, 0xf4, 0x21, 0x00


	//----- nvinfo : EIATTR_KPARAM_INFO
	.align		4
.L_15:
        /*0028*/ 	.byte	0x04, 0x17
        /*002a*/ 	.short	(.L_17 - .L_16)
.L_16:
        /*002c*/ 	.word	0x00000000
        /*0030*/ 	.short	0x0006
        /*0032*/ 	.short	0x0030
        /*0034*/ 	.byte	0x00, 0xf4, 0x21, 0x00


	//----- nvinfo : EIATTR_KPARAM_INFO
	.align		4
.L_17:
        /*0038*/ 	.byte	0x04, 0x17
        /*003a*/ 	.short	(.L_19 - .L_18)
.L_18:
        /*003c*/ 	.word	0x00000000
        /*0040*/ 	.short	0x0005
        /*0042*/ 	.short	0x0028
        /*0044*/ 	.byte	0x00, 0xf4, 0x21, 0x00


	//----- nvinfo : EIATTR_KPARAM_INFO
	.align		4
.L_19:
        /*0048*/ 	.byte	0x04, 0x17
        /*004a*/ 	.short	(.L_21 - .L_20)
.L_20:
        /*004c*/ 	.word	0x00000000
        /*0050*/ 	.short	0x0004
        /*0052*/ 	.short	0x0020
        /*0054*/ 	.byte	0x00, 0xf4, 0x21, 0x00


	//----- nvinfo : EIATTR_KPARAM_INFO
	.align		4
.L_21:
        /*0058*/ 	.byte	0x04, 0x17
        /*005a*/ 	.short	(.L_23 - .L_22)
.L_22:
        /*005c*/ 	.word	0x00000000
        /*0060*/ 	.short	0x0003
        /*0062*/ 	.short	0x0018
        /*0064*/ 	.byte	0x00, 0xf4, 0x21, 0x00


	//----- nvinfo : EIATTR_KPARAM_INFO
	.align		4
.L_23:
        /*0068*/ 	.byte	0x04, 0x17
        /*006a*/ 	.short	(.L_25 - .L_24)
.L_24:
        /*006c*/ 	.word	0x00000000
        /*0070*/ 	.short	0x0002
        /*0072*/ 	.short	0x0010
        /*0074*/ 	.byte	0x00, 0xf4, 0x21, 0x00


	//----- nvinfo : EIATTR_KPARAM_INFO
	.align		4
.L_25:
        /*0078*/ 	.byte	0x04, 0x17
        /*007a*/ 	.short	(.L_27 - .L_26)
.L_26:
        /*007c*/ 	.word	0x00000000
        /*0080*/ 	.short	0x0001
        /*0082*/ 	.short	0x0008
        /*0084*/ 	.byte	0x00, 0xf4, 0x21, 0x00


	//----- nvinfo : EIATTR_KPARAM_INFO
	.align		4
.L_27:
        /*0088*/ 	.byte	0x04, 0x17
        /*008a*/ 	.short	(.L_29 - .L_28)
.L_28:
        /*008c*/ 	.word	0x00000000
        /*0090*/ 	.short	0x0000
        /*0092*/ 	.short	0x0000
        /*0094*/ 	.byte	0x00, 0xf4, 0x21, 0x00


	//----- nvinfo : EIATTR_SPARSE_MMA_MASK
	.align		4
.L_29:
        /*0098*/ 	.byte	0x03, 0x50
        /*009a*/ 	.short	0x0000


	//----- nvinfo : EIATTR_MAXREG_COUNT
	.align		4
        /*009c*/ 	.byte	0x03, 0x1b
        /*009e*/ 	.short	0x00ff


	//----- nvinfo : EIATTR_EXIT_INSTR_OFFSETS
	.align		4
        /*00a0*/ 	.byte	0x04, 0x1c
        /*00a2*/ 	.short	(.L_31 - .L_30)


	//   ....[0]....
.L_30:
        /*00a4*/ 	.word	0x00000400


	//----- nvinfo : EIATTR_REQNTID
	.align		4
.L_31:
        /*00a8*/ 	.byte	0x04, 0x10
        /*00aa*/ 	.short	(.L_33 - .L_32)
.L_32:
        /*00ac*/ 	.word	0x00000100
        /*00b0*/ 	.word	0x00000001
        /*00b4*/ 	.word	0x00000001


	//----- nvinfo : EIATTR_CBANK_PARAM_SIZE
	.align		4
.L_33:
        /*00b8*/ 	.byte	0x03, 0x19
        /*00ba*/ 	.short	0x0044


	//----- nvinfo : EIATTR_PARAM_CBANK
	.align		4
        /*00bc*/ 	.byte	0x04, 0x0a
        /*00be*/ 	.short	(.L_35 - .L_34)
	.align		4
.L_34:
        /*00c0*/ 	.word	index@(.nv.constant0.triton_poi_fused__native_batch_norm_legit_no_training_add_convolution_relu_40)
        /*00c4*/ 	.short	0x0210
        /*00c6*/ 	.short	0x0044


	//----- nvinfo : EIATTR_SW_WAR
	.align		4
.L_35:
        /*00c8*/ 	.byte	0x04, 0x36
        /*00ca*/ 	.short	(.L_37 - .L_36)
.L_36:
        /*00cc*/ 	.word	0x00000008
.L_37:


//--------------------- .nv.callgraph             --------------------------
	.section	.nv.callgraph,"",@"SHT_CUDA_CALLGRAPH"
	.align	4
	.sectionentsize	8
	.align		4
        /*0000*/ 	.word	0x00000000
	.align		4
        /*0004*/ 	.word	0xffffffff
	.align		4
        /*0008*/ 	.word	0x00000000
	.align		4
        /*000c*/ 	.word	0xfffffffe
	.align		4
        /*0010*/ 	.word	0x00000000
	.align		4
        /*0014*/ 	.word	0xfffffffd
	.align		4
        /*0018*/ 	.word	0x00000000
	.align		4
        /*001c*/ 	.word	0xfffffffc


//--------------------- .nv.constant4             --------------------------
	.section	.nv.constant4,"a",@progbits
	.align	8
	.align		8
.nv.constant4:
        /*0000*/ 	.dword	_$_str
	.align		8
        /*0008*/ 	.dword	_$_str_$_2


//--------------------- .text.triton_poi_fused__native_batch_norm_legit_no_training_add_convolution_relu_40 --------------------------
	.section	.text.triton_poi_fused__native_batch_norm_legit_no_training_add_convolution_relu_40,"ax",@progbits
	.align	128
        .global         triton_poi_fused__native_batch_norm_legit_no_training_add_convolution_relu_40
        .type           triton_poi_fused__native_batch_norm_legit_no_training_add_convolution_relu_40,@function
        .size           triton_poi_fused__native_batch_norm_legit_no_training_add_convolution_relu_40,(.L_x_1 - triton_poi_fused__native_batch_norm_legit_no_training_add_convolution_relu_40)
        .other          triton_poi_fused__native_batch_norm_legit_no_training_add_convolution_relu_40,@"STO_CUDA_ENTRY STV_DEFAULT"
triton_poi_fused__native_batch_norm_legit_no_training_add_convolution_relu_40:
.text.triton_poi_fused__native_batch_norm_legit_no_training_add_convolution_relu_40:
[----:B------:R-:W-:Y:S01]  /*0000*/  LDC R1, c[0x0][0x28] ;  /* 0x00000a00ff017b82 */ /* 0x000fe20000000800 */
[----:B------:R-:W1:Y:S07]  /*0010*/  S2R R0, SR_TID.X ;  /* 0x0000000000007919 */ /* 0x000e6e0000002100 */
[----:B------:R-:W2:Y:S01]  /*0020*/  LDC.64 R18, c[0x0][0x228] ;  /* 0x00008a00ff127b82 */ /* 0x000ea20000000a00 */
[----:B------:R-:W-:Y:S01]  /*0030*/  ULDC.64 UR4, c[0x0][0x208] ;  /* 0x0000820000047ab9 */ /* 0x000fe20000000a00 */
[----:B------:R-:W3:Y:S06]  /*0040*/  S2R R5, SR_CTAID.X ;  /* 0x0000000000057919 */ /* 0x000eec0000002500 */
[----:B------:R-:W4:Y:S08]  /*0050*/  LDC.64 R16, c[0x0][0x218] ;  /* 0x00008600ff107b82 */ /* 0x000f300000000a00 */
[----:B------:R-:W5:Y:S08]  /*0060*/  LDC.64 R20, c[0x0][0x220] ;  /* 0x00008800ff147b82 */ /* 0x000f700000000a00 */
[----:B------:R-:W4:Y:S01]  /*0070*/  LDC.64 R12, c[0x0][0x230] ;  /* 0x00008c00ff0c7b82 */ /* 0x000f220000000a00 */
[----:B-1----:R-:W-:-:S07]  /*0080*/  SHF.L.U32 R0, R0, 0x1, RZ ;  /* 0x0000000100007819 */ /* 0x002fce00000006ff */
[----:B------:R-:W1:Y:S01]  /*0090*/  LDC.64 R10, c[0x0][0x238] ;  /* 0x00008e00ff0a7b82 */ /* 0x000e620000000a00 */
[----:B---3--:R-:W-:Y:S02]  /*00a0*/  SHF.R.S32.HI R3, RZ, 0x16, R5 ;  /* 0x00000016ff037819 */ /* 0x008fe40000011405 */
[----:B------:R-:W-:Y:S02]  /*00b0*/  LOP3.LUT R0, R0, 0x1fe, RZ, 0xc0, !PT ;  /* 0x000001fe00007812 */ /* 0x000fe400078ec0ff */
[----:B------:R-:W-:-:S03]  /*00c0*/  SGXT R3, R3, 0x1 ;  /* 0x000000010303781a */ /* 0x000fc60000000200 */
[----:B------:R-:W3:Y:S01]  /*00d0*/  LDC.64 R6, c[0x0][0x240] ;  /* 0x00009000ff067b82 */ /* 0x000ee20000000a00 */
[----:B------:R-:W-:-:S04]  /*00e0*/  LEA R0, R5, R0, 0x9 ;  /* 0x0000000005007211 */ /* 0x000fc800078e48ff */
[----:B------:R-:W-:-:S04]  /*00f0*/  LEA.HI R3, R3, R0, RZ, 0xa ;  /* 0x0000000003037211 */ /* 0x000fc800078f50ff */
[----:B------:R-:W-:-:S04]  /*0100*/  SHF.R.S32.HI R3, RZ, 0xa, R3 ;  /* 0x0000000aff037819 */ /* 0x000fc80000011403 */
[----:B------:R-:W-:-:S04]  /*0110*/  LEA.HI R2, R3, R3, RZ, 0x6 ;  /* 0x0000000303027211 */ /* 0x000fc800078f30ff */
[----:B------:R-:W-:-:S04]  /*0120*/  LOP3.LUT R2, R2, 0xffffffc0, RZ, 0xc0, !PT ;  /* 0xffffffc002027812 */ /* 0x000fc800078ec0ff */
[----:B------:R-:W-:Y:S02]  /*0130*/  IADD3 R15, R3, -R2, RZ ;  /* 0x80000002030f7210 */ /* 0x000fe40007ffe0ff */
[----:B------:R-:W1:Y:S03]  /*0140*/  LDC.64 R2, c[0x0][0x210] ;  /* 0x00008400ff027b82 */ /* 0x000e660000000a00 */
[----:B--2---:R-:W-:-:S05]  /*0150*/  IMAD.WIDE R18, R15, 0x4, R18 ;  /* 0x000000040f127825 */ /* 0x004fca00078e0212 */
[----:B------:R5:W2:Y:S01]  /*0160*/  LDG.E.EL R8, desc[UR4][R18.64] ;  /* 0x0000000412087981 */ /* 0x000aa2000c2e1900 */
[----:B----4-:R-:W-:-:S05]  /*0170*/  IMAD.WIDE R16, R15, 0x4, R16 ;  /* 0x000000040f107825 */ /* 0x010fca00078e0210 */
[----:B------:R-:W4:Y:S01]  /*0180*/  LDG.E.EL R9, desc[UR4][R16.64] ;  /* 0x0000000410097981 */ /* 0x000f22000c2e1900 */
[----:B-----5:R-:W-:-:S05]  /*0190*/  IMAD.WIDE R18, R15, 0x4, R20 ;  /* 0x000000040f127825 */ /* 0x020fca00078e0214 */
[----:B------:R-:W5:Y:S01]  /*01a0*/  LDG.E.EL R14, desc[UR4][R18.64] ;  /* 0x00000004120e7981 */ /* 0x000f62000c2e1900 */
[----:B01----:R-:W-:-:S05]  /*01b0*/  IMAD.WIDE R2, R0, 0x4, R2 ;  /* 0x0000000400027825 */ /* 0x003fca00078e0202 */
[----:B------:R-:W4:Y:S01]  /*01c0*/  LDG.E.64 R4, desc[UR4][R2.64] ;  /* 0x0000000402047981 */ /* 0x000f22000c1e1b00 */
[----:B------:R-:W-:-:S04]  /*01d0*/  IMAD.WIDE R12, R15, 0x4, R12 ;  /* 0x000000040f0c7825 */ /* 0x000fc800078e020c */
[----:B------:R-:W-:Y:S02]  /*01e0*/  IMAD.WIDE R20, R15, 0x4, R10 ;  /* 0x000000040f147825 */ /* 0x000fe400078e020a */
[----:B------:R0:W5:Y:S04]  /*01f0*/  LDG.E.EL R10, desc[UR4][R12.64] ;  /* 0x000000040c0a7981 */ /* 0x000168000c2e1900 */
[----:B------:R-:W5:Y:S01]  /*0200*/  LDG.E.EL R11, desc[UR4][R20.64] ;  /* 0x00000004140b7981 */ /* 0x000f62000c2e1900 */
[----:B---3--:R-:W-:-:S06]  /*0210*/  IMAD.WIDE R6, R0, 0x4, R6 ;  /* 0x0000000400067825 */ /* 0x008fcc00078e0206 */
[----:B------:R-:W3:Y:S01]  /*0220*/  LDG.E.64 R6, desc[UR4][R6.64] ;  /* 0x0000000406067981 */ /* 0x000ee2000c1e1b00 */
[----:B0-----:R-:W-:Y:S01]  /*0230*/  HFMA2.MMA R12, -RZ, RZ, 1.625, 0 ;  /* 0x3e800000ff0c7435 */ /* 0x001fe200000001ff */
[----:B--2---:R-:W-:-:S04]  /*0240*/  FADD R8, R8, 9.9999997473787516356e-06 ;  /* 0x3727c5ac08087421 */ /* 0x004fc80000000000 */
[----:B------:R-:W0:Y:S02]  /*0250*/  MUFU.SQRT R15, R8 ;  /* 0x00000008000f7308 */ /* 0x000e240000002000 */
[C---:B0-----:R-:W-:Y:S02]  /*0260*/  FSETP.GT.AND P0, PT, R15.reuse, 8.50705917302346158658e+37, PT ;  /* 0x7e8000000f00780b */ /* 0x041fe40003f04000 */
[----:B------:R-:W-:-:S11]  /*0270*/  FSETP.GEU.AND P1, PT, R15, 1.175494350822287508e-38, PT ;  /* 0x008000000f00780b */ /* 0x000fd60003f2e000 */
[----:B------:R-:W-:-:S04]  /*0280*/  @P0 FMUL R15, R15, 0.25 ;  /* 0x3e8000000f0f0820 */ /* 0x000fc80000400000 */
[----:B------:R-:W-:-:S06]  /*0290*/  @!P1 FMUL R15, R15, 16777216 ;  /* 0x4b8000000f0f9820 */ /* 0x000fcc0000400000 */
[----:B------:R-:W0:Y:S01]  /*02a0*/  MUFU.RCP R15, R15 ;  /* 0x0000000f000f7308 */ /* 0x000e220000001000 */
[----:B------:R-:W-:Y:S01]  /*02b0*/  FSEL R12, R12, 1, P0 ;  /* 0x3f8000000c0c7808 */ /* 0x000fe20000000000 */
[--C-:B----4-:R-:W-:Y:S01]  /*02c0*/  FADD R4, R4, R9.reuse ;  /* 0x0000000904047221 */ /* 0x110fe20000000000 */
[----:B------:R-:W-:Y:S02]  /*02d0*/  FADD R5, R5, R9 ;  /* 0x0000000905057221 */ /* 0x000fe40000000000 */
[----:B------:R-:W1:Y:S01]  /*02e0*/  LDC.64 R8, c[0x0][0x248] ;  /* 0x00009200ff087b82 */ /* 0x000e620000000a00 */
[----:B------:R-:W-:-:S04]  /*02f0*/  @!P1 FMUL R12, R12, 16777216 ;  /* 0x4b8000000c0c9820 */ /* 0x000fc80000400000 */
[----:B0-----:R-:W-:Y:S01]  /*0300*/  FMUL R13, R15, R12 ;  /* 0x0000000c0f0d7220 */ /* 0x001fe20000400000 */
[C---:B-----5:R-:W-:Y:S01]  /*0310*/  FADD R12, -R14.reuse, R4 ;  /* 0x000000040e0c7221 */ /* 0x060fe20000000100 */
[----:B------:R-:W-:-:S03]  /*0320*/  FADD R14, -R14, R5 ;  /* 0x000000050e0e7221 */ /* 0x000fc60000000100 */
[-C--:B------:R-:W-:Y:S01]  /*0330*/  FMUL R12, R12, R13.reuse ;  /* 0x0000000d0c0c7220 */ /* 0x080fe20000400000 */
[----:B------:R-:W-:-:S03]  /*0340*/  FMUL R14, R14, R13 ;  /* 0x0000000d0e0e7220 */ /* 0x000fc60000400000 */
[C-C-:B------:R-:W-:Y:S01]  /*0350*/  FFMA R12, R10.reuse, R12, R11.reuse ;  /* 0x0000000c0a0c7223 */ /* 0x140fe2000000000b */
[----:B------:R-:W-:-:S04]  /*0360*/  FFMA R14, R10, R14, R11 ;  /* 0x0000000e0a0e7223 */ /* 0x000fc8000000000b */
[----:B------:R-:W-:Y:S02]  /*0370*/  FSETP.GEU.AND P0, PT, R12, RZ, PT ;  /* 0x000000ff0c00720b */ /* 0x000fe40003f0e000 */
[----:B------:R-:W-:Y:S02]  /*0380*/  FSETP.GEU.AND P1, PT, R14, RZ, PT ;  /* 0x000000ff0e00720b */ /* 0x000fe40003f2e000 */
[----:B------:R-:W-:Y:S02]  /*0390*/  FSEL R11, R12, RZ, P0 ;  /* 0x000000ff0c0b7208 */ /* 0x000fe40000000000 */
[----:B------:R-:W-:Y:S01]  /*03a0*/  FSEL R14, R14, RZ, P1 ;  /* 0x000000ff0e0e7208 */ /* 0x000fe20000800000 */
[----:B-1----:R-:W-:-:S04]  /*03b0*/  IMAD.WIDE R8, R0, 0x4, R8 ;  /* 0x0000000400087825 */ /* 0x002fc800078e0208 */
[----:B---3--:R-:W-:Y:S01]  /*03c0*/  FADD R6, R6, R11 ;  /* 0x0000000b06067221 */ /* 0x008fe20000000000 */
[----:B------:R-:W-:Y:S01]  /*03d0*/  FADD R7, R7, R14 ;  /* 0x0000000e07077221 */ /* 0x000fe20000000000 */
[----:B------:R-:W-:Y:S04]  /*03e0*/  STG.E.64 desc[UR4][R2.64], R4 ;  /* 0x0000000402007986 */ /* 0x000fe8000c101b04 */
[----:B------:R-:W-:Y:S01]  /*03f0*/  STG.E.64 desc[UR4][R8.64], R6 ;  /* 0x0000000608007986 */ /* 0x000fe2000c101b04 */
[----:B------:R-:W-:Y:S05]  /*0400*/  EXIT ;  /* 0x000000000000794d */ /* 0x000fea0003800000 */
.L_x_0:
[----:B------:R-:W-:-:S00]  /*0410*/  BRA `(.L_x_0) ;  /* 0xfffffffc00fc7947 */ /* 0x000fc0000383ffff */
[----:B------:R-:W-:-:S00]  /*0420*/  NOP ;  /* 0x0000000000007918 */ /* 0x000fc00000000000 */
        /* <DEDUP_REMOVED lines=13> */
.L_x_1:


//--------------------- .nv.global.init           --------------------------
	.section	.nv.global.init,"aw",@progbits
.nv.global.init:
	.type		_$_str,@object
	.size		_$_str,(_$_str_$_2 - _$_str)
_$_str:
        /*0000*/ 	.byte	0x5f, 0x5f, 0x43, 0x55, 0x44, 0x41, 0x5f, 0x46, 0x54, 0x5a, 0x00
	.type		_$_str_$_2,@object
	.size		_$_str_$_2,(.L_1 - _$_str_$_2)
_$_str_$_2:
        /*000b*/ 	.byte	0x5f, 0x5f, 0x43, 0x55, 0x44, 0x41, 0x5f, 0x50, 0x52, 0x45, 0x43, 0x5f, 0x53, 0x51, 0x52, 0x54
        /*001b*/ 	.byte	0x00
.L_1:


//--------------------- .nv.constant0.triton_poi_fused__native_batch_norm_legit_no_training_add_convolution_relu_40 --------------------------
	.section	.nv.constant0.triton_poi_fused__native_batch_norm_legit_no_training_add_convolution_relu_40,"a",@progbits
	.sectionflags	@""
	.align	4
.nv.constant0.triton_poi_fused__native_batch_norm_legit_no_training_add_convolution_relu_40:
	.zero		596
